//
// Generated by NVIDIA NVVM Compiler
//
// Compiler Build ID: CL-36424714
// Cuda compilation tools, release 13.0, V13.0.88
// Based on NVVM 20.0.0
//

.version 9.0
.target sm_100
.address_size 64

	// .globl	_Z7matTraniiPfiiS_

.visible .entry _Z7matTraniiPfiiS_(
	.param .u32 _Z7matTraniiPfiiS__param_0,
	.param .u32 _Z7matTraniiPfiiS__param_1,
	.param .u64 .ptr .align 1 _Z7matTraniiPfiiS__param_2,
	.param .u32 _Z7matTraniiPfiiS__param_3,
	.param .u32 _Z7matTraniiPfiiS__param_4,
	.param .u64 .ptr .align 1 _Z7matTraniiPfiiS__param_5
)
{
	.reg .b32 	%r<7>;
	.reg .b32 	%f<2>;
	.reg .b64 	%rd<9>;

	ld.param.u32 	%r1, [_Z7matTraniiPfiiS__param_0];
	ld.param.u64 	%rd1, [_Z7matTraniiPfiiS__param_2];
	ld.param.u32 	%r2, [_Z7matTraniiPfiiS__param_3];
	ld.param.u64 	%rd2, [_Z7matTraniiPfiiS__param_5];
	cvta.to.global.u64 	%rd3, %rd1;
	cvta.to.global.u64 	%rd4, %rd2;
	mov.u32 	%r3, %ctaid.x;
	mov.u32 	%r4, %tid.x;
	mad.lo.s32 	%r5, %r2, %r3, %r4;
	mad.lo.s32 	%r6, %r1, %r4, %r3;
	mul.wide.s32 	%rd5, %r5, 4;
	add.s64 	%rd6, %rd4, %rd5;
	ld.global.f32 	%f1, [%rd6];
	mul.wide.s32 	%rd7, %r6, 4;
	add.s64 	%rd8, %rd3, %rd7;
	st.global.f32 	[%rd8], %f1;
	ret;

}


// ===== COMPILED SASS (sm_100) =====

	.target	sm_100

	.elftype	@"ET_EXEC"


//--------------------- .note.nv.tkinfo           --------------------------
	.section	.note.nv.tkinfo,"",@"SHT_NOTE"
	.sectionflags	@"SHF_NOTE_NV_TKINFO"
	.tkinfo
        /*0018*/ 	.word	0x00000002
        /*0030*/ 	.string	""
        /*0030*/ 	.string	"ptxas"
        /*0030*/ 	.string	"Cuda compilation tools, release 13.0, V13.0.88"
        /*0030*/ 	.string	"Build cuda_13.0.r13.0/compiler.36424714_0"
        /*0030*/ 	.string	"-arch sm_100 -m 64 "



//--------------------- .note.nv.cuinfo           --------------------------
	.section	.note.nv.cuinfo,"",@"SHT_NOTE"
	.sectionflags	@"SHF_NOTE_NV_CUINFO"
        /*0018*/ 	.short	0x0002
        /*001a*/ 	.short	0x0064
        /*001c*/ 	.short	0x0082
	.zero		2


//--------------------- .nv.info                  --------------------------
	.section	.nv.info,"",@"SHT_CUDA_INFO"
	.align	4


	//----- nvinfo : EIATTR_REGCOUNT
	.align		4
        /*0000*/ 	.byte	0x04, 0x2f
        /*0002*/ 	.short	(.L_1 - .L_0)
	.align		4
.L_0:
        /*0004*/ 	.word	index@(_Z7matTraniiPfiiS_)
        /*0008*/ 	.word	0x0000000a


	//----- nvinfo : EIATTR_FRAME_SIZE
	.align		4
.L_1:
        /*000c*/ 	.byte	0x04, 0x11
        /*000e*/ 	.short	(.L_3 - .L_2)
	.align		4
.L_2:
        /*0010*/ 	.word	index@(_Z7matTraniiPfiiS_)
        /*0014*/ 	.word	0x00000000


	//----- nvinfo : EIATTR_MIN_STACK_SIZE
	.align		4
.L_3:
        /*0018*/ 	.byte	0x04, 0x12
        /*001a*/ 	.short	(.L_5 - .L_4)
	.align		4
.L_4:
        /*001c*/ 	.word	index@(_Z7matTraniiPfiiS_)
        /*0020*/ 	.word	0x00000000
.L_5:


//--------------------- .nv.compat                --------------------------
	.section	.nv.compat,"",@"SHT_CUDA_COMPAT_INFO"
	.align	4
        /*0000*/ 	.byte	0x02, 0x09, 0x00, 0x00, 0x02, 0x02, 0x01, 0x00, 0x02, 0x05, 0x05, 0x00, 0x03, 0x07, 0x01, 0x01
        /*0010*/ 	.byte	0x02, 0x03, 0x00, 0x00, 0x02, 0x06, 0x01, 0x00, 0x04, 0x0b, 0x08, 0x00, 0x09, 0x00, 0x00, 0x00
        /*0020*/ 	.byte	0x00, 0x00, 0x00, 0x00


//--------------------- .nv.info._Z7matTraniiPfiiS_ --------------------------
	.section	.nv.info._Z7matTraniiPfiiS_,"",@"SHT_CUDA_INFO"
	.sectionflags	@""
	.align	4


	//----- nvinfo : EIATTR_CUDA_API_VERSION
	.align		4
        /*0000*/ 	.byte	0x04, 0x37
        /*0002*/ 	.short	(.L_7 - .L_6)
.L_6:
        /*0004*/ 	.word	0x00000082


	//----- nvinfo : EIATTR_KPARAM_INFO
	.align		4
.L_7:
        /*0008*/ 	.byte	0x04, 0x17
        /*000a*/ 	.short	(.L_9 - .L_8)
.L_8:
        /*000c*/ 	.word	0x00000000
        /*0010*/ 	.short	0x0005
        /*0012*/ 	.short	0x0018
        /*0014*/ 	.byte	0x00, 0xf5, 0x21, 0x00


	//----- nvinfo : EIATTR_KPARAM_INFO
	.align		4
.L_9:
        /*0018*/ 	.byte	0x04, 0x17
        /*001a*/ 	.short	(.L_11 - .L_10)
.L_10:
        /*001c*/ 	.word	0x00000000
        /*0020*/ 	.short	0x0004
        /*0022*/ 	.short	0x0014
        /*0024*/ 	.byte	0x00, 0xf0, 0x11, 0x00


	//----- nvinfo : EIATTR_KPARAM_INFO
	.align		4
.L_11:
        /*0028*/ 	.byte	0x04, 0x17
        /*002a*/ 	.short	(.L_13 - .L_12)
.L_12:
        /*002c*/ 	.word	0x00000000
        /*0030*/ 	.short	0x0003
        /*0032*/ 	.short	0x0010
        /*0034*/ 	.byte	0x00, 0xf0, 0x11, 0x00


	//----- nvinfo : EIATTR_KPARAM_INFO
	.align		4
.L_13:
        /*0038*/ 	.byte	0x04, 0x17
        /*003a*/ 	.short	(.L_15 - .L_14)
.L_14:
        /*003c*/ 	.word	0x00000000
        /*0040*/ 	.short	0x0002
        /*0042*/ 	.short	0x0008
        /*0044*/ 	.byte	0x00, 0xf5, 0x21, 0x00


	//----- nvinfo : EIATTR_KPARAM_INFO
	.align		4
.L_15:
        /*0048*/ 	.byte	0x04, 0x17
        /*004a*/ 	.short	(.L_17 - .L_16)
.L_16:
        /*004c*/ 	.word	0x00000000
        /*0050*/ 	.short	0x0001
        /*0052*/ 	.short	0x0004
        /*0054*/ 	.byte	0x00, 0xf0, 0x11, 0x00


	//----- nvinfo : EIATTR_KPARAM_INFO
	.align		4
.L_17:
        /*0058*/ 	.byte	0x04, 0x17
        /*005a*/ 	.short	(.L_19 - .L_18)
.L_18:
        /*005c*/ 	.word	0x00000000
        /*0060*/ 	.short	0x0000
        /*0062*/ 	.short	0x0000
        /*0064*/ 	.byte	0x00, 0xf0, 0x11, 0x00


	//----- nvinfo : EIATTR_SPARSE_MMA_MASK
	.align		4
.L_19:
        /*0068*/ 	.byte	0x03, 0x50
        /*006a*/ 	.short	0x0000


	//----- nvinfo : EIATTR_MAXREG_COUNT
	.align		4
        /*006c*/ 	.byte	0x03, 0x1b
        /*006e*/ 	.short	0x00ff


	//----- nvinfo : EIATTR_MERCURY_ISA_VERSION
	.align		4
        /*0070*/ 	.byte	0x03, 0x5f
        /*0072*/ 	.short	0x0101


	//----- nvinfo : EIATTR_VRC_CTA_INIT_COUNT
	.align		4
        /*0074*/ 	.byte	0x02, 0x4a
	.zero		1
	.zero		1


	//----- nvinfo : EIATTR_EXIT_INSTR_OFFSETS
	.align		4
        /*0078*/ 	.byte	0x04, 0x1c
        /*007a*/ 	.short	(.L_21 - .L_20)


	//   ....[0]....
.L_20:
        /*007c*/ 	.word	0x000000e0


	//----- nvinfo : EIATTR_CBANK_PARAM_SIZE
	.align		4
.L_21:
        /*0080*/ 	.byte	0x03, 0x19
        /*0082*/ 	.short	0x0020


	//----- nvinfo : EIATTR_PARAM_CBANK
	.align		4
        /*0084*/ 	.byte	0x04, 0x0a
        /*0086*/ 	.short	(.L_23 - .L_22)
	.align		4
.L_22:
        /*0088*/ 	.word	index@(.nv.constant0._Z7matTraniiPfiiS_)
        /*008c*/ 	.short	0x0380
        /*008e*/ 	.short	0x0020


	//----- nvinfo : EIATTR_SW_WAR
	.align		4
.L_23:
        /*0090*/ 	.byte	0x04, 0x36
        /*0092*/ 	.short	(.L_25 - .L_24)
.L_24:
        /*0094*/ 	.word	0x00000008
.L_25:


//--------------------- .nv.callgraph             --------------------------
	.section	.nv.callgraph,"",@"SHT_CUDA_CALLGRAPH"
	.align	4
	.sectionentsize	8
	.align		4
        /*0000*/ 	.word	0x00000000
	.align		4
        /*0004*/ 	.word	0xffffffff
	.align		4
        /*0008*/ 	.word	0x00000000
	.align		4
        /*000c*/ 	.word	0xfffffffe
	.align		4
        /*0010*/ 	.word	0x00000000
	.align		4
        /*0014*/ 	.word	0xfffffffd
	.align		4
        /*0018*/ 	.word	0x00000000
	.align		4
        /*001c*/ 	.word	0xfffffffc


//--------------------- .text._Z7matTraniiPfiiS_  --------------------------
	.section	.text._Z7matTraniiPfiiS_,"ax",@progbits
	.align	128
        .global         _Z7matTraniiPfiiS_
        .type           _Z7matTraniiPfiiS_,@function
        .size           _Z7matTraniiPfiiS_,(.L_x_1 - _Z7matTraniiPfiiS_)
        .other          _Z7matTraniiPfiiS_,@"STO_CUDA_ENTRY STV_DEFAULT"
_Z7matTraniiPfiiS_:
.text._Z7matTraniiPfiiS_:
[----:B------:R-:W-:Y:S01]  /*0000*/  LDC R1, c[0x0][0x37c] ;  /* 0x0000df00ff017b82 */ /* 0x000fe20000000800 */
[----:B------:R-:W0:Y:S07]  /*0010*/  S2R R7, SR_TID.X ;  /* 0x0000000000077919 */ /* 0x000e2e0000002100 */
[----:B------:R-:W0:Y:S01]  /*0020*/  S2UR UR6, SR_CTAID.X ;  /* 0x00000000000679c3 */ /* 0x000e220000002500 */
[----:B------:R-:W1:Y:S07]  /*0030*/  LDCU.64 UR4, c[0x0][0x358] ;  /* 0x00006b00ff0477ac */ /* 0x000e6e0008000a00 */
[----:B------:R-:W0:Y:S08]  /*0040*/  LDC R0, c[0x0][0x390] ;  /* 0x0000e400ff007b82 */ /* 0x000e300000000800 */
[----:B------:R-:W2:Y:S01]  /*0050*/  LDC.64 R2, c[0x0][0x398] ;  /* 0x0000e600ff027b82 */ /* 0x000ea20000000a00 */
[----:B0-----:R-:W-:-:S07]  /*0060*/  IMAD R5, R0, UR6, R7 ;  /* 0x0000000600057c24 */ /* 0x001fce000f8e0207 */
[----:B------:R-:W0:Y:S01]  /*0070*/  LDC R0, c[0x0][0x380] ;  /* 0x0000e000ff007b82 */ /* 0x000e220000000800 */
[----:B--2---:R-:W-:-:S07]  /*0080*/  IMAD.WIDE R2, R5, 0x4, R2 ;  /* 0x0000000405027825 */ /* 0x004fce00078e0202 */
[----:B------:R-:W2:Y:S01]  /*0090*/  LDC.64 R4, c[0x0][0x388] ;  /* 0x0000e200ff047b82 */ /* 0x000ea20000000a00 */
[----:B-1----:R-:W3:Y:S01]  /*00a0*/  LDG.E R3, desc[UR4][R2.64] ;  /* 0x0000000402037981 */ /* 0x002ee2000c1e1900 */
[----:B0-----:R-:W-:-:S04]  /*00b0*/  IMAD R7, R7, R0, UR6 ;  /* 0x0000000607077e24 */ /* 0x001fc8000f8e0200 */
[----:B--2---:R-:W-:-:S05]  /*00c0*/  IMAD.WIDE R4, R7, 0x4, R4 ;  /* 0x0000000407047825 */ /* 0x004fca00078e0204 */
[----:B---3--:R-:W-:Y:S01]  /*00d0*/  STG.E desc[UR4][R4.64], R3 ;  /* 0x0000000304007986 */ /* 0x008fe2000c101904 */
[----:B------:R-:W-:Y:S05]  /*00e0*/  EXIT ;  /* 0x000000000000794d */ /* 0x000fea0003800000 */
.L_x_0:
[----:B------:R-:W-:-:S00]  /*00f0*/  BRA `(.L_x_0) ;  /* 0xfffffffc00fc7947 */ /* 0x000fc0000383ffff */
[----:B------:R-:W-:-:S00]  /*0100*/  NOP ;  /* 0x0000000000007918 */ /* 0x000fc00000000000 */
[----:B------:R-:W-:-:S00]  /*0110*/  NOP ;  /* 0x0000000000007918 */ /* 0x000fc00000000000 */
[----:B------:R-:W-:-:S00]  /*0120*/  NOP ;  /* 0x0000000000007918 */ /* 0x000fc00000000000 */
[----:B------:R-:W-:-:S00]  /*0130*/  NOP ;  /* 0x0000000000007918 */ /* 0x000fc00000000000 */
[----:B------:R-:W-:-:S00]  /*0140*/  NOP ;  /* 0x0000000000007918 */ /* 0x000fc00000000000 */
[----:B------:R-:W-:-:S00]  /*0150*/  NOP ;  /* 0x0000000000007918 */ /* 0x000fc00000000000 */
[----:B------:R-:W-:-:S00]  /*0160*/  NOP ;  /* 0x0000000000007918 */ /* 0x000fc00000000000 */
[----:B------:R-:W-:-:S00]  /*0170*/  NOP ;  /* 0x0000000000007918 */ /* 0x000fc00000000000 */
.L_x_1:


//--------------------- .nv.shared.reserved.0     --------------------------
	.section	.nv.shared.reserved.0,"aw",@nobits
	.weak		__nv_reservedSMEM_offset_0_alias
	.size		__nv_reservedSMEM_offset_0_alias, 0, 64
	.other		__nv_reservedSMEM_offset_0_alias,@"STO_CUDA_RESERVED_SHARED STV_DEFAULT"
__nv_reservedSMEM_offset_0_alias:
	.zero		0
	.zero		64


//--------------------- .nv.constant0._Z7matTraniiPfiiS_ --------------------------
	.section	.nv.constant0._Z7matTraniiPfiiS_,"a",@progbits
	.sectionflags	@""
	.align	4
.nv.constant0._Z7matTraniiPfiiS_:
	.zero		928


//--------------------- SYMBOLS --------------------------

	.type		.nv.reservedSmem.offset0,@object
	.size		.nv.reservedSmem.offset0,0x4
